	.headerflags	@"EF_CUDA_TEXMODE_UNIFIED EF_CUDA_64BIT_ADDRESS EF_CUDA_ACCELERATORS EF_CUDA_SM90 EF_CUDA_VIRTUAL_SM(EF_CUDA_SM90)"
	.elftype	@"ET_EXEC"


//--------------------- .nv.info                  --------------------------
	.section	.nv.info,"",@"SHT_CUDA_INFO"
	.align	4


	//----- nvinfo : EIATTR_REGCOUNT
	.align		4
        /*0000*/ 	.byte	0x04, 0x2f
        /*0002*/ 	.short	(.L_3 - .L_2)
	.align		4
.L_2:
        /*0004*/ 	.word	index@(triton_poi_fused_div_0)
        /*0008*/ 	.word	0x00000013


	//----- nvinfo : EIATTR_MIN_STACK_SIZE
	.align		4
.L_3:
        /*000c*/ 	.byte	0x04, 0x12
        /*000e*/ 	.short	(.L_5 - .L_4)
	.align		4
.L_4:
        /*0010*/ 	.word	index@(triton_poi_fused_div_0)
        /*0014*/ 	.word	0x00000000


	//----- nvinfo : EIATTR_FRAME_SIZE
	.align		4
.L_5:
        /*0018*/ 	.byte	0x04, 0x11
        /*001a*/ 	.short	(.L_7 - .L_6)
	.align		4
.L_6:
        /*001c*/ 	.word	index@(triton_poi_fused_div_0)
        /*0020*/ 	.word	0x00000000


	//----- nvinfo : EIATTR_MIN_STACK_SIZE
	.align		4
.L_7:
        /*0024*/ 	.byte	0x04, 0x12
        /*0026*/ 	.short	(.L_9 - .L_8)
	.align		4
.L_8:
        /*0028*/ 	.word	index@(triton_poi_fused_div_0)
        /*002c*/ 	.word	0x00000000
.L_9:


//--------------------- .nv.info.triton_poi_fused_div_0 --------------------------
	.section	.nv.info.triton_poi_fused_div_0,"",@"SHT_CUDA_INFO"
	.sectionflags	@""
	.align	4


	//----- nvinfo : EIATTR_CUDA_API_VERSION
	.align		4
        /*0000*/ 	.byte	0x04, 0x37
        /*0002*/ 	.short	(.L_11 - .L_10)
.L_10:
        /*0004*/ 	.word	0x0000007c


	//----- nvinfo : EIATTR_KPARAM_INFO
	.align		4
.L_11:
        /*0008*/ 	.byte	0x04, 0x17
        /*000a*/ 	.short	(.L_13 - .L_12)
.L_12:
        /*000c*/ 	.word	0x00000000
        /*0010*/ 	.short	0x0002
        /*0012*/ 	.short	0x0010
        /*0014*/ 	.byte	0x00, 0xf0, 0x11, 0x00


	//----- nvinfo : EIATTR_KPARAM_INFO
	.align		4
.L_13:
        /*0018*/ 	.byte	0x04, 0x17
        /*001a*/ 	.short	(.L_15 - .L_14)
.L_14:
        /*001c*/ 	.word	0x00000000
        /*0020*/ 	.short	0x0001
        /*0022*/ 	.short	0x0008
        /*0024*/ 	.byte	0x00, 0xf4, 0x21, 0x00


	//----- nvinfo : EIATTR_KPARAM_INFO
	.align		4
.L_15:
        /*0028*/ 	.byte	0x04, 0x17
        /*002a*/ 	.short	(.L_17 - .L_16)
.L_16:
        /*002c*/ 	.word	0x00000000
        /*0030*/ 	.short	0x0000
        /*0032*/ 	.short	0x0000
        /*0034*/ 	.byte	0x00, 0xf4, 0x21, 0x00


	//----- nvinfo : EIATTR_SPARSE_MMA_MASK
	.align		4
.L_17:
        /*0038*/ 	.byte	0x03, 0x50
        /*003a*/ 	.short	0x0000


	//----- nvinfo : EIATTR_MAXREG_COUNT
	.align		4
        /*003c*/ 	.byte	0x03, 0x1b
        /*003e*/ 	.short	0x00ff


	//----- nvinfo : EIATTR_EXIT_INSTR_OFFSETS
	.align		4
        /*0040*/ 	.byte	0x04, 0x1c
        /*0042*/ 	.short	(.L_19 - .L_18)


	//   ....[0]....
.L_18:
        /*0044*/ 	.word	0x00000330


	//   ....[1]....
        /*0048*/ 	.word	0x00000350


	//----- nvinfo : EIATTR_REQNTID
	.align		4
.L_19:
        /*004c*/ 	.byte	0x04, 0x10
        /*004e*/ 	.short	(.L_21 - .L_20)
.L_20:
        /*0050*/ 	.word	0x00000080
        /*0054*/ 	.word	0x00000001
        /*0058*/ 	.word	0x00000001


	//----- nvinfo : EIATTR_CBANK_PARAM_SIZE
	.align		4
.L_21:
        /*005c*/ 	.byte	0x03, 0x19
        /*005e*/ 	.short	0x0014


	//----- nvinfo : EIATTR_PARAM_CBANK
	.align		4
        /*0060*/ 	.byte	0x04, 0x0a
        /*0062*/ 	.short	(.L_23 - .L_22)
	.align		4
.L_22:
        /*0064*/ 	.word	index@(.nv.constant0.triton_poi_fused_div_0)
        /*0068*/ 	.short	0x0210
        /*006a*/ 	.short	0x0014


	//----- nvinfo : EIATTR_SW_WAR
	.align		4
.L_23:
        /*006c*/ 	.byte	0x04, 0x36
        /*006e*/ 	.short	(.L_25 - .L_24)
.L_24:
        /*0070*/ 	.word	0x00000008
.L_25:


//--------------------- .nv.callgraph             --------------------------
	.section	.nv.callgraph,"",@"SHT_CUDA_CALLGRAPH"
	.align	4
	.sectionentsize	8
	.align		4
        /*0000*/ 	.word	0x00000000
	.align		4
        /*0004*/ 	.word	0xffffffff
	.align		4
        /*0008*/ 	.word	0x00000000
	.align		4
        /*000c*/ 	.word	0xfffffffe
	.align		4
        /*0010*/ 	.word	0x00000000
	.align		4
        /*0014*/ 	.word	0xfffffffd
	.align		4
        /*0018*/ 	.word	0x00000000
	.align		4
        /*001c*/ 	.word	0xfffffffc


//--------------------- .nv.constant4             --------------------------
	.section	.nv.constant4,"a",@progbits
	.align	8
	.align		8
.nv.constant4:
        /*0000*/ 	.dword	_$_str
	.align		8
        /*0008*/ 	.dword	_$_str_$_2


//--------------------- .text.triton_poi_fused_div_0 --------------------------
	.section	.text.triton_poi_fused_div_0,"ax",@progbits
	.align	128
        .global         triton_poi_fused_div_0
        .type           triton_poi_fused_div_0,@function
        .size           triton_poi_fused_div_0,(.L_x_1 - triton_poi_fused_div_0)
        .other          triton_poi_fused_div_0,@"STO_CUDA_ENTRY STV_DEFAULT"
triton_poi_fused_div_0:
.text.triton_poi_fused_div_0:
[----:B------:R-:W0:Y:S02]  /*0000*/  LDC R1, c[0x0][0x28] ;  /* 0x00000a00ff017b82 */ /* 0x000e240000000800 */
[----:B------:R-:W1:Y:S01]  /*0010*/  S2R R5, SR_TID.X ;  /* 0x0000000000057919 */ /* 0x000e620000002100 */
[----:B------:R-:W2:Y:S01]  /*0020*/  LDC.64 R2, c[0x0][0x210] ;  /* 0x00008400ff027b82 */ /* 0x000ea20000000a00 */
[----:B------:R-:W-:Y:S01]  /*0030*/  ULDC.64 UR4, c[0x0][0x208] ;  /* 0x0000820000047ab9 */ /* 0x000fe20000000a00 */
[----:B------:R-:W3:Y:S01]  /*0040*/  S2R R0, SR_CTAID.X ;  /* 0x0000000000007919 */ /* 0x000ee20000002500 */
[----:B-1----:R-:W-:Y:S02]  /*0050*/  LOP3.LUT R5, R5, 0x7f, RZ, 0xc0, !PT ;  /* 0x0000007f05057812 */ /* 0x002fe400078ec0ff */
[----:B---3--:R-:W-:Y:S02]  /*0060*/  SHF.R.S32.HI R4, RZ, 0x18, R0 ;  /* 0x00000018ff047819 */ /* 0x008fe40000011400 */
[----:B------:R-:W-:Y:S02]  /*0070*/  LEA R5, R0, R5, 0x7 ;  /* 0x0000000500057211 */ /* 0x000fe400078e38ff */
[----:B------:R-:W-:-:S02]  /*0080*/  SGXT R0, R4, 0x1 ;  /* 0x000000010400781a */ /* 0x000fc40000000200 */
[----:B------:R-:W-:Y:S02]  /*0090*/  ISETP.GE.AND P0, PT, R5, 0x100, PT ;  /* 0x000001000500780c */ /* 0x000fe40003f06270 */
[CC--:B------:R-:W-:Y:S02]  /*00a0*/  LEA.HI R4, R0.reuse, R5.reuse, RZ, 0x4 ;  /* 0x0000000500047211 */ /* 0x0c0fe400078f20ff */
[----:B------:R-:W-:Y:S02]  /*00b0*/  LEA.HI R0, R0, R5, RZ, 0x6 ;  /* 0x0000000500007211 */ /* 0x000fe400078f30ff */
[----:B------:R-:W-:Y:S02]  /*00c0*/  LOP3.LUT R4, R4, 0xfffffff0, RZ, 0xc0, !PT ;  /* 0xfffffff004047812 */ /* 0x000fe400078ec0ff */
[----:B------:R-:W-:-:S04]  /*00d0*/  LOP3.LUT R0, R0, 0xffffffc0, RZ, 0xc0, !PT ;  /* 0xffffffc000007812 */ /* 0x000fc800078ec0ff */
[----:B------:R-:W-:Y:S01]  /*00e0*/  IADD3 R11, R0, R5, -R4 ;  /* 0x00000005000b7210 */ /* 0x000fe20007ffe804 */
[----:B------:R-:W-:Y:S01]  /*00f0*/  IMAD.MOV.U32 R4, RZ, RZ, RZ ;  /* 0x000000ffff047224 */ /* 0x000fe200078e00ff */
[----:B------:R-:W-:Y:S02]  /*0100*/  HFMA2.MMA R0, -RZ, RZ, 0, 0 ;  /* 0x00000000ff007435 */ /* 0x000fe400000001ff */
[----:B------:R-:W-:Y:S01]  /*0110*/  IADD3 R9, R11, 0x10, RZ ;  /* 0x000000100b097810 */ /* 0x000fe20007ffe0ff */
[C---:B------:R-:W-:Y:S02]  /*0120*/  VIADD R13, R11.reuse, 0x20 ;  /* 0x000000200b0d7836 */ /* 0x040fe40000000000 */
[----:B--2---:R-:W-:-:S04]  /*0130*/  IMAD.WIDE R6, R11, 0x4, R2 ;  /* 0x000000040b067825 */ /* 0x004fc800078e0202 */
[----:B------:R-:W-:Y:S01]  /*0140*/  IMAD.WIDE R8, R9, 0x4, R2 ;  /* 0x0000000409087825 */ /* 0x000fe200078e0202 */
[----:B------:R-:W-:Y:S01]  /*0150*/  MOV R14, RZ ;  /* 0x000000ff000e7202 */ /* 0x000fe20000000f00 */
[----:B------:R-:W-:Y:S01]  /*0160*/  HFMA2.MMA R16, -RZ, RZ, 0, 0 ;  /* 0x00000000ff107435 */ /* 0x000fe200000001ff */
[----:B------:R-:W2:Y:S01]  /*0170*/  @!P0 LDG.E.EL R0, desc[UR4][R6.64] ;  /* 0x0000000406008981 */ /* 0x000ea2000c2e1900 */
[----:B------:R-:W-:-:S03]  /*0180*/  VIADD R15, R11, 0x30 ;  /* 0x000000300b0f7836 */ /* 0x000fc60000000000 */
[----:B------:R-:W3:Y:S01]  /*0190*/  @!P0 LDG.E.EL R4, desc[UR4][R8.64] ;  /* 0x0000000408048981 */ /* 0x000ee2000c2e1900 */
[----:B------:R-:W-:-:S04]  /*01a0*/  IMAD.WIDE R10, R13, 0x4, R2 ;  /* 0x000000040d0a7825 */ /* 0x000fc800078e0202 */
[--C-:B------:R-:W-:Y:S01]  /*01b0*/  IMAD.WIDE R12, R15, 0x4, R2.reuse ;  /* 0x000000040f0c7825 */ /* 0x100fe200078e0202 */
[----:B------:R-:W4:Y:S04]  /*01c0*/  @!P0 LDG.E.EL R14, desc[UR4][R10.64] ;  /* 0x000000040a0e8981 */ /* 0x000f28000c2e1900 */
[----:B------:R-:W5:Y:S01]  /*01d0*/  @!P0 LDG.E.EL R16, desc[UR4][R12.64] ;  /* 0x000000040c108981 */ /* 0x000f62000c2e1900 */
[----:B------:R-:W-:Y:S02]  /*01e0*/  IMAD.MOV.U32 R15, RZ, RZ, RZ ;  /* 0x000000ffff0f7224 */ /* 0x000fe400078e00ff */
[----:B------:R-:W-:-:S05]  /*01f0*/  IMAD.WIDE R2, R5, 0x4, R2 ;  /* 0x0000000405027825 */ /* 0x000fca00078e0202 */
[----:B------:R1:W5:Y:S02]  /*0200*/  @!P0 LDG.E R15, desc[UR4][R2.64] ;  /* 0x00000004020f8981 */ /* 0x000364000c1e1900 */
[----:B-1----:R-:W1:Y:S02]  /*0210*/  LDC.64 R2, c[0x0][0x218] ;  /* 0x00008600ff027b82 */ /* 0x002e640000000a00 */
[----:B-1----:R-:W-:-:S04]  /*0220*/  IMAD.WIDE R2, R5, 0x4, R2 ;  /* 0x0000000405027825 */ /* 0x002fc800078e0202 */
[----:B---3--:R-:W-:-:S04]  /*0230*/  FMUL R9, R4, R4 ;  /* 0x0000000404097220 */ /* 0x008fc80000400000 */
[----:B--2---:R-:W-:-:S04]  /*0240*/  FFMA R9, R0, R0, R9 ;  /* 0x0000000000097223 */ /* 0x004fc80000000009 */
[----:B----4-:R-:W-:-:S04]  /*0250*/  FFMA R9, R14, R14, R9 ;  /* 0x0000000e0e097223 */ /* 0x010fc80000000009 */
[----:B-----5:R-:W-:-:S04]  /*0260*/  FFMA R9, R16, R16, R9 ;  /* 0x0000001010097223 */ /* 0x020fc80000000009 */
[----:B------:R-:W1:Y:S02]  /*0270*/  MUFU.SQRT R0, R9 ;  /* 0x0000000900007308 */ /* 0x000e640000002000 */
[C---:B-1----:R-:W-:Y:S02]  /*0280*/  FSETP.GT.AND P1, PT, R0.reuse, 9.9999999600419720025e-13, PT ;  /* 0x2b8cbccc0000780b */ /* 0x042fe40003f24000 */
[----:B------:R-:W-:-:S11]  /*0290*/  FSETP.NAN.AND P2, PT, R0, R0, PT ;  /* 0x000000000000720b */ /* 0x000fd60003f48000 */
[----:B------:R-:W-:-:S04]  /*02a0*/  @!P1 FSEL R0, R0, 9.9999999600419720025e-13, P2 ;  /* 0x2b8cbccc00009808 */ /* 0x000fc80001000000 */
[C---:B------:R-:W-:Y:S02]  /*02b0*/  FSETP.GT.AND P1, PT, R0.reuse, 8.50705917302346158658e+37, PT ;  /* 0x7e8000000000780b */ /* 0x040fe40003f24000 */
[----:B------:R-:W-:-:S11]  /*02c0*/  FSETP.GEU.AND P2, PT, R0, 1.175494350822287508e-38, PT ;  /* 0x008000000000780b */ /* 0x000fd60003f4e000 */
[----:B------:R-:W-:-:S04]  /*02d0*/  @P1 FMUL R0, R0, 0.25 ;  /* 0x3e80000000001820 */ /* 0x000fc80000400000 */
[----:B------:R-:W-:-:S06]  /*02e0*/  @!P2 FMUL R0, R0, 16777216 ;  /* 0x4b8000000000a820 */ /* 0x000fcc0000400000 */
[----:B------:R-:W1:Y:S01]  /*02f0*/  MUFU.RCP R0, R0 ;  /* 0x0000000000007308 */ /* 0x000e620000001000 */
[----:B------:R-:W-:-:S04]  /*0300*/  @P1 FMUL R15, R15, 0.25 ;  /* 0x3e8000000f0f1820 */ /* 0x000fc80000400000 */
[----:B------:R-:W-:-:S04]  /*0310*/  @!P2 FMUL R15, R15, 16777216 ;  /* 0x4b8000000f0fa820 */ /* 0x000fc80000400000 */
[----:B-1----:R-:W-:Y:S01]  /*0320*/  FMUL R15, R0, R15 ;  /* 0x0000000f000f7220 */ /* 0x002fe20000400000 */
[----:B------:R-:W-:Y:S06]  /*0330*/  @P0 EXIT ;  /* 0x000000000000094d */ /* 0x000fec0003800000 */
[----:B------:R-:W-:Y:S01]  /*0340*/  STG.E desc[UR4][R2.64], R15 ;  /* 0x0000000f02007986 */ /* 0x000fe2000c101904 */
[----:B------:R-:W-:Y:S05]  /*0350*/  EXIT ;  /* 0x000000000000794d */ /* 0x000fea0003800000 */
.L_x_0:
[----:B------:R-:W-:-:S00]  /*0360*/  BRA `(.L_x_0) ;  /* 0xfffffffc00fc7947 */ /* 0x000fc0000383ffff */
[----:B------:R-:W-:-:S00]  /*0370*/  NOP ;  /* 0x0000000000007918 */ /* 0x000fc00000000000 */
        /* <DEDUP_REMOVED lines=8> */
.L_x_1:


//--------------------- .nv.global.init           --------------------------
	.section	.nv.global.init,"aw",@progbits
.nv.global.init:
	.type		_$_str,@object
	.size		_$_str,(_$_str_$_2 - _$_str)
_$_str:
        /*0000*/ 	.byte	0x5f, 0x5f, 0x43, 0x55, 0x44, 0x41, 0x5f, 0x46, 0x54, 0x5a, 0x00
	.type		_$_str_$_2,@object
	.size		_$_str_$_2,(.L_1 - _$_str_$_2)
_$_str_$_2:
        /*000b*/ 	.byte	0x5f, 0x5f, 0x43, 0x55, 0x44, 0x41, 0x5f, 0x50, 0x52, 0x45, 0x43, 0x5f, 0x53, 0x51, 0x52, 0x54
        /*001b*/ 	.byte	0x00
.L_1:


//--------------------- .nv.constant0.triton_poi_fused_div_0 --------------------------
	.section	.nv.constant0.triton_poi_fused_div_0,"a",@progbits
	.sectionflags	@""
	.align	4
.nv.constant0.triton_poi_fused_div_0:
	.zero		548
